	.headerflags	@"EF_CUDA_TEXMODE_UNIFIED EF_CUDA_64BIT_ADDRESS EF_CUDA_ACCELERATORS EF_CUDA_SM90 EF_CUDA_VIRTUAL_SM(EF_CUDA_SM90)"
	.elftype	@"ET_EXEC"


//--------------------- .nv.info                  --------------------------
	.section	.nv.info,"",@"SHT_CUDA_INFO"
	.align	4


	//----- nvinfo : EIATTR_REGCOUNT
	.align		4
        /*0000*/ 	.byte	0x04, 0x2f
        /*0002*/ 	.short	(.L_3 - .L_2)
	.align		4
.L_2:
        /*0004*/ 	.word	index@(triton_poi_fused__native_batch_norm_legit_no_training_add_leaky_relu_native_batch_norm_backward_repeat_4)
        /*0008*/ 	.word	0x00000019


	//----- nvinfo : EIATTR_MIN_STACK_SIZE
	.align		4
.L_3:
        /*000c*/ 	.byte	0x04, 0x12
        /*000e*/ 	.short	(.L_5 - .L_4)
	.align		4
.L_4:
        /*0010*/ 	.word	index@(triton_poi_fused__native_batch_norm_legit_no_training_add_leaky_relu_native_batch_norm_backward_repeat_4)
        /*0014*/ 	.word	0x00000000


	//----- nvinfo : EIATTR_FRAME_SIZE
	.align		4
.L_5:
        /*0018*/ 	.byte	0x04, 0x11
        /*001a*/ 	.short	(.L_7 - .L_6)
	.align		4
.L_6:
        /*001c*/ 	.word	index@(triton_poi_fused__native_batch_norm_legit_no_training_add_leaky_relu_native_batch_norm_backward_repeat_4)
        /*0020*/ 	.word	0x00000000


	//----- nvinfo : EIATTR_MIN_STACK_SIZE
	.align		4
.L_7:
        /*0024*/ 	.byte	0x04, 0x12
        /*0026*/ 	.short	(.L_9 - .L_8)
	.align		4
.L_8:
        /*0028*/ 	.word	index@(triton_poi_fused__native_batch_norm_legit_no_training_add_leaky_relu_native_batch_norm_backward_repeat_4)
        /*002c*/ 	.word	0x00000000
.L_9:


//--------------------- .nv.info.triton_poi_fused__native_batch_norm_legit_no_training_add_leaky_relu_native_batch_norm_backward_repeat_4 --------------------------
	.section	.nv.info.triton_poi_fused__native_batch_norm_legit_no_training_add_leaky_relu_native_batch_norm_backward_repeat_4,"",@"SHT_CUDA_INFO"
	.sectionflags	@""
	.align	4


	//----- nvinfo : EIATTR_CUDA_API_VERSION
	.align		4
        /*0000*/ 	.byte	0x04, 0x37
        /*0002*/ 	.short	(.L_11 - .L_10)
.L_10:
        /*0004*/ 	.word	0x0000007c


	//----- nvinfo : EIATTR_KPARAM_INFO
	.align		4
.L_11:
        /*0008*/ 	.byte	0x04, 0x17
        /*000a*/ 	.short	(.L_13 - .L_12)
.L_12:
        /*000c*/ 	.word	0x00000000
        /*0010*/ 	.short	0x0009
        /*0012*/ 	.short	0x0044
        /*0014*/ 	.byte	0x00, 0xf0, 0x11, 0x00


	//----- nvinfo : EIATTR_KPARAM_INFO
	.align		4
.L_13:
        /*0018*/ 	.byte	0x04, 0x17
        /*001a*/ 	.short	(.L_15 - .L_14)
.L_14:
        /*001c*/ 	.word	0x00000000
        /*0020*/ 	.short	0x0008
        /*0022*/ 	.short	0x0040
        /*0024*/ 	.byte	0x00, 0xf0, 0x11, 0x00


	//----- nvinfo : EIATTR_KPARAM_INFO
	.align		4
.L_15:
        /*0028*/ 	.byte	0x04, 0x17
        /*002a*/ 	.short	(.L_17 - .L_16)
.L_16:
        /*002c*/ 	.word	0x00000000
        /*0030*/ 	.short	0x0007
        /*0032*/ 	.short	0x0038
        /*0034*/ 	.byte	0x00, 0xf4, 0x21, 0x00


	//----- nvinfo : EIATTR_KPARAM_INFO
	.align		4
.L_17:
        /*0038*/ 	.byte	0x04, 0x17
        /*003a*/ 	.short	(.L_19 - .L_18)
.L_18:
        /*003c*/ 	.word	0x00000000
        /*0040*/ 	.short	0x0006
        /*0042*/ 	.short	0x0030
        /*0044*/ 	.byte	0x00, 0xf4, 0x21, 0x00


	//----- nvinfo : EIATTR_KPARAM_INFO
	.align		4
.L_19:
        /*0048*/ 	.byte	0x04, 0x17
        /*004a*/ 	.short	(.L_21 - .L_20)
.L_20:
        /*004c*/ 	.word	0x00000000
        /*0050*/ 	.short	0x0005
        /*0052*/ 	.short	0x0028
        /*0054*/ 	.byte	0x00, 0xf4, 0x21, 0x00


	//----- nvinfo : EIATTR_KPARAM_INFO
	.align		4
.L_21:
        /*0058*/ 	.byte	0x04, 0x17
        /*005a*/ 	.short	(.L_23 - .L_22)
.L_22:
        /*005c*/ 	.word	0x00000000
        /*0060*/ 	.short	0x0004
        /*0062*/ 	.short	0x0020
        /*0064*/ 	.byte	0x00, 0xf4, 0x21, 0x00


	//----- nvinfo : EIATTR_KPARAM_INFO
	.align		4
.L_23:
        /*0068*/ 	.byte	0x04, 0x17
        /*006a*/ 	.short	(.L_25 - .L_24)
.L_24:
        /*006c*/ 	.word	0x00000000
        /*0070*/ 	.short	0x0003
        /*0072*/ 	.short	0x0018
        /*0074*/ 	.byte	0x00, 0xf4, 0x21, 0x00


	//----- nvinfo : EIATTR_KPARAM_INFO
	.align		4
.L_25:
        /*0078*/ 	.byte	0x04, 0x17
        /*007a*/ 	.short	(.L_27 - .L_26)
.L_26:
        /*007c*/ 	.word	0x00000000
        /*0080*/ 	.short	0x0002
        /*0082*/ 	.short	0x0010
        /*0084*/ 	.byte	0x00, 0xf4, 0x21, 0x00


	//----- nvinfo : EIATTR_KPARAM_INFO
	.align		4
.L_27:
        /*0088*/ 	.byte	0x04, 0x17
        /*008a*/ 	.short	(.L_29 - .L_28)
.L_28:
        /*008c*/ 	.word	0x00000000
        /*0090*/ 	.short	0x0001
        /*0092*/ 	.short	0x0008
        /*0094*/ 	.byte	0x00, 0xf4, 0x21, 0x00


	//----- nvinfo : EIATTR_KPARAM_INFO
	.align		4
.L_29:
        /*0098*/ 	.byte	0x04, 0x17
        /*009a*/ 	.short	(.L_31 - .L_30)
.L_30:
        /*009c*/ 	.word	0x00000000
        /*00a0*/ 	.short	0x0000
        /*00a2*/ 	.short	0x0000
        /*00a4*/ 	.byte	0x00, 0xf4, 0x21, 0x00


	//----- nvinfo : EIATTR_SPARSE_MMA_MASK
	.align		4
.L_31:
        /*00a8*/ 	.byte	0x03, 0x50
        /*00aa*/ 	.short	0x0000


	//----- nvinfo : EIATTR_MAXREG_COUNT
	.align		4
        /*00ac*/ 	.byte	0x03, 0x1b
        /*00ae*/ 	.short	0x00ff


	//----- nvinfo : EIATTR_EXIT_INSTR_OFFSETS
	.align		4
        /*00b0*/ 	.byte	0x04, 0x1c
        /*00b2*/ 	.short	(.L_33 - .L_32)


	//   ....[0]....
.L_32:
        /*00b4*/ 	.word	0x00000530


	//   ....[1]....
        /*00b8*/ 	.word	0x00000600


	//----- nvinfo : EIATTR_REQNTID
	.align		4
.L_33:
        /*00bc*/ 	.byte	0x04, 0x10
        /*00be*/ 	.short	(.L_35 - .L_34)
.L_34:
        /*00c0*/ 	.word	0x00000080
        /*00c4*/ 	.word	0x00000001
        /*00c8*/ 	.word	0x00000001


	//----- nvinfo : EIATTR_CBANK_PARAM_SIZE
	.align		4
.L_35:
        /*00cc*/ 	.byte	0x03, 0x19
        /*00ce*/ 	.short	0x0048


	//----- nvinfo : EIATTR_PARAM_CBANK
	.align		4
        /*00d0*/ 	.byte	0x04, 0x0a
        /*00d2*/ 	.short	(.L_37 - .L_36)
	.align		4
.L_36:
        /*00d4*/ 	.word	index@(.nv.constant0.triton_poi_fused__native_batch_norm_legit_no_training_add_leaky_relu_native_batch_norm_backward_repeat_4)
        /*00d8*/ 	.short	0x0210
        /*00da*/ 	.short	0x0048


	//----- nvinfo : EIATTR_SW_WAR
	.align		4
.L_37:
        /*00dc*/ 	.byte	0x04, 0x36
        /*00de*/ 	.short	(.L_39 - .L_38)
.L_38:
        /*00e0*/ 	.word	0x00000008
.L_39:


//--------------------- .nv.callgraph             --------------------------
	.section	.nv.callgraph,"",@"SHT_CUDA_CALLGRAPH"
	.align	4
	.sectionentsize	8
	.align		4
        /*0000*/ 	.word	0x00000000
	.align		4
        /*0004*/ 	.word	0xffffffff
	.align		4
        /*0008*/ 	.word	0x00000000
	.align		4
        /*000c*/ 	.word	0xfffffffe
	.align		4
        /*0010*/ 	.word	0x00000000
	.align		4
        /*0014*/ 	.word	0xfffffffd
	.align		4
        /*0018*/ 	.word	0x00000000
	.align		4
        /*001c*/ 	.word	0xfffffffc


//--------------------- .nv.constant4             --------------------------
	.section	.nv.constant4,"a",@progbits
	.align	8
	.align		8
.nv.constant4:
        /*0000*/ 	.dword	_$_str
	.align		8
        /*0008*/ 	.dword	_$_str_$_2


//--------------------- .text.triton_poi_fused__native_batch_norm_legit_no_training_add_leaky_relu_native_batch_norm_backward_repeat_4 --------------------------
	.section	.text.triton_poi_fused__native_batch_norm_legit_no_training_add_leaky_relu_native_batch_norm_backward_repeat_4,"ax",@progbits
	.sectionflags	@"SHF_BARRIERS=1"
	.align	128
        .global         triton_poi_fused__native_batch_norm_legit_no_training_add_leaky_relu_native_batch_norm_backward_repeat_4
        .type           triton_poi_fused__native_batch_norm_legit_no_training_add_leaky_relu_native_batch_norm_backward_repeat_4,@function
        .size           triton_poi_fused__native_batch_norm_legit_no_training_add_leaky_relu_native_batch_norm_backward_repeat_4,(.L_x_1 - triton_poi_fused__native_batch_norm_legit_no_training_add_leaky_relu_native_batch_norm_backward_repeat_4)
        .other          triton_poi_fused__native_batch_norm_legit_no_training_add_leaky_relu_native_batch_norm_backward_repeat_4,@"STO_CUDA_ENTRY STV_DEFAULT"
triton_poi_fused__native_batch_norm_legit_no_training_add_leaky_relu_native_batch_norm_backward_repeat_4:
.text.triton_poi_fused__native_batch_norm_legit_no_training_add_leaky_relu_native_batch_norm_backward_repeat_4:
[----:B------:R-:W0:Y:S01]  /*0000*/  LDC R1, c[0x0][0x28] ;  /* 0x00000a00ff017b82 */ /* 0x000e220000000800 */
[----:B------:R-:W1:Y:S07]  /*0010*/  S2R R0, SR_CTAID.X ;  /* 0x0000000000007919 */ /* 0x000e6e0000002500 */
[----:B------:R-:W2:Y:S01]  /*0020*/  LDC.64 R2, c[0x0][0x228] ;  /* 0x00008a00ff027b82 */ /* 0x000ea20000000a00 */
[----:B------:R-:W-:Y:S01]  /*0030*/  IMAD.MOV.U32 R16, RZ, RZ, RZ ;  /* 0x000000ffff107224 */ /* 0x000fe200078e00ff */
[----:B------:R-:W-:Y:S01]  /*0040*/  ULDC.64 UR6, c[0x0][0x208] ;  /* 0x0000820000067ab9 */ /* 0x000fe20000000a00 */
[----:B------:R-:W3:Y:S01]  /*0050*/  S2R R13, SR_TID.X ;  /* 0x00000000000d7919 */ /* 0x000ee20000002100 */
[----:B------:R-:W4:Y:S04]  /*0060*/  S2R R4, SR_CTAID.Y ;  /* 0x0000000000047919 */ /* 0x000f280000002600 */
[----:B------:R-:W5:Y:S08]  /*0070*/  LDC.64 R10, c[0x0][0x218] ;  /* 0x00008600ff0a7b82 */ /* 0x000f700000000a00 */
[----:B------:R-:W5:Y:S08]  /*0080*/  LDC.64 R8, c[0x0][0x210] ;  /* 0x00008400ff087b82 */ /* 0x000f700000000a00 */
[----:B------:R-:W5:Y:S01]  /*0090*/  LDC.64 R6, c[0x0][0x220] ;  /* 0x00008800ff067b82 */ /* 0x000f620000000a00 */
[----:B-1----:R-:W-:-:S05]  /*00a0*/  IMAD.SHL.U32 R0, R0, 0x4, RZ ;  /* 0x0000000400007824 */ /* 0x002fca00078e00ff */
[----:B---3--:R-:W-:-:S04]  /*00b0*/  LOP3.LUT R17, R0, 0x3, R13, 0xf8, !PT ;  /* 0x0000000300117812 */ /* 0x008fc800078ef80d */
[C---:B------:R-:W-:Y:S01]  /*00c0*/  ISETP.GE.AND P0, PT, R17.reuse, 0x4, PT ;  /* 0x000000041100780c */ /* 0x040fe20003f06270 */
[----:B--2---:R-:W-:-:S12]  /*00d0*/  IMAD.WIDE R2, R17, 0x4, R2 ;  /* 0x0000000411027825 */ /* 0x004fd800078e0202 */
[----:B------:R1:W2:Y:S01]  /*00e0*/  @!P0 LDG.E.EL R16, desc[UR6][R2.64] ;  /* 0x0000000602108981 */ /* 0x0002a2000c2e1900 */
[----:B------:R-:W-:Y:S01]  /*00f0*/  SHF.R.U32.HI R12, RZ, 0x2, R13 ;  /* 0x00000002ff0c7819 */ /* 0x000fe2000001160d */
[----:B----4-:R-:W-:Y:S01]  /*0100*/  IMAD.SHL.U32 R14, R4, 0x20, RZ ;  /* 0x00000020040e7824 */ /* 0x010fe200078e00ff */
[----:B------:R-:W-:Y:S02]  /*0110*/  SHF.R.S32.HI R5, RZ, 0x1a, R4 ;  /* 0x0000001aff057819 */ /* 0x000fe40000011404 */
[----:B------:R-:W-:Y:S02]  /*0120*/  SGXT.U32 R12, R12, 0x5 ;  /* 0x000000050c0c781a */ /* 0x000fe40000000000 */
[----:B------:R-:W-:Y:S02]  /*0130*/  SGXT R5, R5, 0x1 ;  /* 0x000000010505781a */ /* 0x000fe40000000200 */
[----:B------:R-:W-:Y:S01]  /*0140*/  LOP3.LUT R18, R14, R12, RZ, 0xfc, !PT ;  /* 0x0000000c0e127212 */ /* 0x000fe200078efcff */
[----:B-1----:R-:W1:Y:S03]  /*0150*/  LDC.64 R2, c[0x0][0x238] ;  /* 0x00008e00ff027b82 */ /* 0x002e660000000a00 */
[----:B------:R-:W-:-:S02]  /*0160*/  LEA.HI R15, R5, R18, RZ, 0x4 ;  /* 0x00000012050f7211 */ /* 0x000fc400078f20ff */
[C---:B------:R-:W-:Y:S02]  /*0170*/  ISETP.LT.AND P2, PT, R18.reuse, 0x40, !P0 ;  /* 0x000000401200780c */ /* 0x040fe40004741270 */
[----:B------:R-:W-:Y:S01]  /*0180*/  SHF.R.S32.HI R20, RZ, 0x4, R15 ;  /* 0x00000004ff147819 */ /* 0x000fe2000001140f */
[----:B------:R-:W3:Y:S01]  /*0190*/  LDC.64 R4, c[0x0][0x230] ;  /* 0x00008c00ff047b82 */ /* 0x000ee20000000a00 */
[----:B------:R-:W-:-:S03]  /*01a0*/  IMAD R15, R18, 0x4, R17 ;  /* 0x00000004120f7824 */ /* 0x000fc600078e0211 */
[----:B------:R-:W-:Y:S01]  /*01b0*/  IMAD R19, R20, 0x4, R17 ;  /* 0x0000000414137824 */ /* 0x000fe200078e0211 */
[----:B------:R-:W-:Y:S01]  /*01c0*/  HFMA2.MMA R20, -RZ, RZ, 0, 0 ;  /* 0x00000000ff147435 */ /* 0x000fe200000001ff */
[----:B0----5:R-:W-:-:S04]  /*01d0*/  IMAD.WIDE R8, R15, 0x4, R8 ;  /* 0x000000040f087825 */ /* 0x021fc800078e0208 */
[----:B------:R-:W-:Y:S01]  /*01e0*/  IMAD.WIDE R10, R19, 0x4, R10 ;  /* 0x00000004130a7825 */ /* 0x000fe200078e020a */
[----:B------:R-:W-:-:S03]  /*01f0*/  CS2R R18, SRZ ;  /* 0x0000000000127805 */ /* 0x000fc6000001ff00 */
[----:B------:R-:W-:-:S03]  /*0200*/  IMAD.WIDE R6, R17, 0x4, R6 ;  /* 0x0000000411067825 */ /* 0x000fc600078e0206 */
[----:B------:R-:W4:Y:S04]  /*0210*/  @P2 LDG.E.EL R19, desc[UR6][R10.64] ;  /* 0x000000060a132981 */ /* 0x000f28000c2e1900 */
[----:B------:R-:W4:Y:S01]  /*0220*/  @P2 LDG.E.EL R18, desc[UR6][R8.64] ;  /* 0x0000000608122981 */ /* 0x000f22000c2e1900 */
[----:B-1----:R-:W-:-:S03]  /*0230*/  IMAD.WIDE R2, R17, 0x4, R2 ;  /* 0x0000000411027825 */ /* 0x002fc600078e0202 */
[----:B------:R0:W5:Y:S01]  /*0240*/  @!P0 LDG.E.EL R20, desc[UR6][R6.64] ;  /* 0x0000000606148981 */ /* 0x000162000c2e1900 */
[----:B---3--:R-:W-:-:S04]  /*0250*/  IMAD.WIDE R4, R17, 0x4, R4 ;  /* 0x0000000411047825 */ /* 0x008fc800078e0204 */
[----:B------:R-:W-:Y:S02]  /*0260*/  IMAD.MOV.U32 R17, RZ, RZ, RZ ;  /* 0x000000ffff117224 */ /* 0x000fe400078e00ff */
[----:B------:R-:W-:-:S04]  /*0270*/  IMAD.MOV.U32 R22, RZ, RZ, RZ ;  /* 0x000000ffff167224 */ /* 0x000fc800078e00ff */
[----:B------:R1:W3:Y:S04]  /*0280*/  @!P0 LDG.E.EL R17, desc[UR6][R4.64] ;  /* 0x0000000604118981 */ /* 0x0002e8000c2e1900 */
[----:B------:R1:W3:Y:S01]  /*0290*/  @!P0 LDG.E.EL R22, desc[UR6][R2.64] ;  /* 0x0000000602168981 */ /* 0x0002e2000c2e1900 */
[----:B0-----:R-:W-:Y:S01]  /*02a0*/  IMAD.MOV.U32 R6, RZ, RZ, 0x3e800000 ;  /* 0x3e800000ff067424 */ /* 0x001fe200078e00ff */
[----:B------:R-:W0:Y:S01]  /*02b0*/  S2UR UR5, SR_CgaCtaId ;  /* 0x00000000000579c3 */ /* 0x000e220000008800 */
[----:B------:R-:W-:Y:S01]  /*02c0*/  UMOV UR4, 0x400 ;  /* 0x0000040000047882 */ /* 0x000fe20000000000 */
[----:B------:R-:W-:Y:S01]  /*02d0*/  LOP3.LUT R14, R14, 0x1f, R13, 0xf8, !PT ;  /* 0x0000001f0e0e7812 */ /* 0x000fe200078ef80d */
[----:B-1----:R-:W-:-:S05]  /*02e0*/  IMAD.SHL.U32 R4, R13, 0x20, RZ ;  /* 0x000000200d047824 */ /* 0x002fca00078e00ff */
[----:B------:R-:W1:Y:S01]  /*02f0*/  LDC.64 R2, c[0x0][0x240] ;  /* 0x00009000ff027b82 */ /* 0x000e620000000a00 */
[----:B------:R-:W-:-:S04]  /*0300*/  LOP3.LUT R7, R4, 0x60, RZ, 0xc0, !PT ;  /* 0x0000006004077812 */ /* 0x000fc800078ec0ff */
[----:B------:R-:W-:Y:S01]  /*0310*/  LOP3.LUT R12, R7, R12, RZ, 0xfc, !PT ;  /* 0x0000000c070c7212 */ /* 0x000fe200078efcff */
[----:B0-----:R-:W-:-:S06]  /*0320*/  UPRMT UR4, UR5, 0x654, UR4 ;  /* 0x0000065405047896 */ /* 0x001fcc0008000004 */
[----:B------:R-:W-:Y:S01]  /*0330*/  LEA.HI R7, R7, UR4, RZ, 0x1d ;  /* 0x0000000407077c11 */ /* 0x000fe2000f8fe8ff */
[----:B-1----:R-:W-:-:S03]  /*0340*/  IMAD.WIDE R2, R15, 0x4, R2 ;  /* 0x000000040f027825 */ /* 0x002fc600078e0202 */
[----:B------:R-:W-:Y:S01]  /*0350*/  LEA R12, R12, R7, 0x2 ;  /* 0x000000070c0c7211 */ /* 0x000fe200078e10ff */
[----:B--2---:R-:W-:-:S04]  /*0360*/  FADD R16, R16, 9.9999997473787516356e-06 ;  /* 0x3727c5ac10107421 */ /* 0x004fc80000000000 */
[----:B------:R-:W0:Y:S02]  /*0370*/  MUFU.SQRT R10, R16 ;  /* 0x00000010000a7308 */ /* 0x000e240000002000 */
[C---:B0-----:R-:W-:Y:S02]  /*0380*/  FSETP.GT.AND P0, PT, R10.reuse, 8.50705917302346158658e+37, PT ;  /* 0x7e8000000a00780b */ /* 0x041fe40003f04000 */
[----:B------:R-:W-:Y:S02]  /*0390*/  FSETP.GEU.AND P1, PT, R10, 1.175494350822287508e-38, PT ;  /* 0x008000000a00780b */ /* 0x000fe40003f2e000 */
[----:B------:R-:W-:-:S09]  /*03a0*/  FSEL R5, R6, 1, P0 ;  /* 0x3f80000006057808 */ /* 0x000fd20000000000 */
[----:B------:R-:W-:Y:S02]  /*03b0*/  @P0 FMUL R10, R10, 0.25 ;  /* 0x3e8000000a0a0820 */ /* 0x000fe40000400000 */
[----:B------:R-:W-:Y:S02]  /*03c0*/  @!P1 FMUL R5, R5, 16777216 ;  /* 0x4b80000005059820 */ /* 0x000fe40000400000 */
[----:B------:R-:W-:Y:S01]  /*03d0*/  @!P1 FMUL R10, R10, 16777216 ;  /* 0x4b8000000a0a9820 */ /* 0x000fe20000400000 */
[----:B----4-:R-:W-:-:S05]  /*03e0*/  FADD R19, R19, R18 ;  /* 0x0000001213137221 */ /* 0x010fca0000000000 */
[----:B------:R-:W0:Y:S01]  /*03f0*/  MUFU.RCP R10, R10 ;  /* 0x0000000a000a7308 */ /* 0x000e220000001000 */
[----:B-----5:R-:W-:-:S05]  /*0400*/  FADD R20, R19, -R20 ;  /* 0x8000001413147221 */ /* 0x020fca0000000000 */
[----:B------:R1:W-:Y:S01]  /*0410*/  @P2 STG.E desc[UR6][R2.64], R20 ;  /* 0x0000001402002986 */ /* 0x0003e2000c101906 */
[----:B0-----:R-:W-:-:S04]  /*0420*/  FMUL R5, R10, R5 ;  /* 0x000000050a057220 */ /* 0x001fc80000400000 */
[----:B------:R-:W-:-:S04]  /*0430*/  FMUL R5, R20, R5 ;  /* 0x0000000514057220 */ /* 0x000fc80000400000 */
[----:B---3--:R-:W-:Y:S01]  /*0440*/  FFMA R17, R5, R17, R22 ;  /* 0x0000001105117223 */ /* 0x008fe20000000016 */
[----:B------:R-:W-:-:S04]  /*0450*/  SHF.R.U32.HI R5, RZ, 0x5, R13 ;  /* 0x00000005ff057819 */ /* 0x000fc8000001160d */
[----:B------:R-:W-:Y:S02]  /*0460*/  FSETP.GT.AND P1, PT, R17, RZ, PT ;  /* 0x000000ff1100720b */ /* 0x000fe40003f24000 */
[----:B------:R-:W-:-:S04]  /*0470*/  SGXT.U32 R5, R5, 0x2 ;  /* 0x000000020505781a */ /* 0x000fc80000000000 */
[----:B------:R-:W-:Y:S02]  /*0480*/  LOP3.LUT R5, R0, R5, RZ, 0xfc, !PT ;  /* 0x0000000500057212 */ /* 0x000fe400078efcff */
[----:B------:R-:W-:Y:S02]  /*0490*/  SHF.R.U32.HI R0, RZ, 0x3, R13 ;  /* 0x00000003ff007819 */ /* 0x000fe4000001160d */
[----:B------:R-:W-:Y:S02]  /*04a0*/  ISETP.GE.AND P0, PT, R5, 0x4, PT ;  /* 0x000000040500780c */ /* 0x000fe40003f06270 */
[----:B------:R-:W-:Y:S01]  /*04b0*/  LOP3.LUT R0, R0, 0xc, RZ, 0xc0, !PT ;  /* 0x0000000c00007812 */ /* 0x000fe200078ec0ff */
[----:B------:R-:W-:Y:S01]  /*04c0*/  @!P1 FMUL R17, R17, 0.0099999997764825820923 ;  /* 0x3c23d70a11119820 */ /* 0x000fe20000400000 */
[----:B------:R-:W-:Y:S02]  /*04d0*/  ISETP.LT.AND P0, PT, R14, 0x40, !P0 ;  /* 0x000000400e00780c */ /* 0x000fe40004701270 */
[----:B------:R-:W-:Y:S01]  /*04e0*/  LOP3.LUT R13, R13, 0x7f, RZ, 0xc0, !PT ;  /* 0x0000007f0d0d7812 */ /* 0x000fe200078ec0ff */
[----:B------:R-:W-:Y:S01]  /*04f0*/  VIADD R0, R0, UR4 ;  /* 0x0000000400007c36 */ /* 0x000fe20008000000 */
[----:B------:R1:W-:Y:S03]  /*0500*/  STS [R12], R17 ;  /* 0x000000110c007388 */ /* 0x0003e60000000800 */
[----:B------:R-:W-:Y:S01]  /*0510*/  IMAD R0, R13, 0x4, R0 ;  /* 0x000000040d007824 */ /* 0x000fe200078e0200 */
[----:B------:R-:W-:Y:S06]  /*0520*/  BAR.SYNC.DEFER_BLOCKING 0x0 ;  /* 0x0000000000007b1d */ /* 0x000fec0000010000 */
[----:B-1----:R-:W-:Y:S05]  /*0530*/  @!P0 EXIT ;  /* 0x000000000000894d */ /* 0x002fea0003800000 */
[----:B------:R-:W0:Y:S01]  /*0540*/  LDS R11, [R0] ;  /* 0x00000000000b7984 */ /* 0x000e220000000800 */
[----:B------:R-:W-:Y:S01]  /*0550*/  SHF.R.S32.HI R7, RZ, 0x1f, R14 ;  /* 0x0000001fff077819 */ /* 0x000fe2000001140e */
[----:B------:R-:W1:Y:S03]  /*0560*/  LDC.64 R2, c[0x0][0x248] ;  /* 0x00009200ff027b82 */ /* 0x000e660000000a00 */
[----:B------:R-:W-:-:S04]  /*0570*/  LEA.HI R7, R7, R14, RZ, 0x4 ;  /* 0x0000000e07077211 */ /* 0x000fc800078f20ff */
[C---:B------:R-:W-:Y:S02]  /*0580*/  LOP3.LUT R9, R7.reuse, 0xfffffff0, RZ, 0xc0, !PT ;  /* 0xfffffff007097812 */ /* 0x040fe400078ec0ff */
[----:B------:R-:W-:-:S03]  /*0590*/  SHF.L.U32 R7, R7, 0x2, RZ ;  /* 0x0000000207077819 */ /* 0x000fc600000006ff */
[----:B------:R-:W-:Y:S01]  /*05a0*/  IMAD.IADD R14, R14, 0x1, -R9 ;  /* 0x000000010e0e7824 */ /* 0x000fe200078e0a09 */
[----:B------:R-:W-:-:S03]  /*05b0*/  LOP3.LUT R7, R7, 0xffffffc0, RZ, 0xc0, !PT ;  /* 0xffffffc007077812 */ /* 0x000fc600078ec0ff */
[----:B------:R-:W-:-:S04]  /*05c0*/  IMAD R14, R5, 0x10, R14 ;  /* 0x00000010050e7824 */ /* 0x000fc800078e020e */
[----:B------:R-:W-:-:S04]  /*05d0*/  IMAD.IADD R7, R14, 0x1, R7 ;  /* 0x000000010e077824 */ /* 0x000fc800078e0207 */
[----:B-1----:R-:W-:-:S05]  /*05e0*/  IMAD.WIDE R2, R7, 0x4, R2 ;  /* 0x0000000407027825 */ /* 0x002fca00078e0202 */
[----:B0-----:R-:W-:Y:S01]  /*05f0*/  STG.E desc[UR6][R2.64], R11 ;  /* 0x0000000b02007986 */ /* 0x001fe2000c101906 */
[----:B------:R-:W-:Y:S05]  /*0600*/  EXIT ;  /* 0x000000000000794d */ /* 0x000fea0003800000 */
.L_x_0:
[----:B------:R-:W-:-:S00]  /*0610*/  BRA `(.L_x_0) ;  /* 0xfffffffc00fc7947 */ /* 0x000fc0000383ffff */
[----:B------:R-:W-:-:S00]  /*0620*/  NOP ;  /* 0x0000000000007918 */ /* 0x000fc00000000000 */
        /* <DEDUP_REMOVED lines=13> */
.L_x_1:


//--------------------- .nv.global.init           --------------------------
	.section	.nv.global.init,"aw",@progbits
.nv.global.init:
	.type		_$_str,@object
	.size		_$_str,(_$_str_$_2 - _$_str)
_$_str:
        /*0000*/ 	.byte	0x5f, 0x5f, 0x43, 0x55, 0x44, 0x41, 0x5f, 0x46, 0x54, 0x5a, 0x00
	.type		_$_str_$_2,@object
	.size		_$_str_$_2,(.L_1 - _$_str_$_2)
_$_str_$_2:
        /*000b*/ 	.byte	0x5f, 0x5f, 0x43, 0x55, 0x44, 0x41, 0x5f, 0x50, 0x52, 0x45, 0x43, 0x5f, 0x53, 0x51, 0x52, 0x54
        /*001b*/ 	.byte	0x00
.L_1:


//--------------------- .nv.shared.triton_poi_fused__native_batch_norm_legit_no_training_add_leaky_relu_native_batch_norm_backward_repeat_4 --------------------------
	.section	.nv.shared.triton_poi_fused__native_batch_norm_legit_no_training_add_leaky_relu_native_batch_norm_backward_repeat_4,"aw",@nobits
	.sectionflags	@""
	.align	16
	.zero		1024


//--------------------- .nv.constant0.triton_poi_fused__native_batch_norm_legit_no_training_add_leaky_relu_native_batch_norm_backward_repeat_4 --------------------------
	.section	.nv.constant0.triton_poi_fused__native_batch_norm_legit_no_training_add_leaky_relu_native_batch_norm_backward_repeat_4,"a",@progbits
	.sectionflags	@""
	.align	4
.nv.constant0.triton_poi_fused__native_batch_norm_legit_no_training_add_leaky_relu_native_batch_norm_backward_repeat_4:
	.zero		600
